//
// Generated by NVIDIA NVVM Compiler
//
// Compiler Build ID: CL-36424714
// Cuda compilation tools, release 13.0, V13.0.88
// Based on NVVM 20.0.0
//

.version 9.0
.target sm_100
.address_size 64

	// .globl	_Z3maxPi

.visible .entry _Z3maxPi(
	.param .u64 .ptr .align 1 _Z3maxPi_param_0
)
{
	.reg .pred 	%p<3>;
	.reg .b32 	%r<16>;
	.reg .b64 	%rd<7>;

	ld.param.u64 	%rd2, [_Z3maxPi_param_0];
	cvta.to.global.u64 	%rd1, %rd2;
	mov.u32 	%r1, %tid.x;
	mov.u32 	%r14, %ntid.x;
	shl.b32 	%r3, %r1, 1;
	mov.b32 	%r15, 1;
$L__BB0_1:
	setp.ge.u32 	%p1, %r1, %r14;
	@%p1 bra 	$L__BB0_3;
	mul.lo.s32 	%r9, %r3, %r15;
	add.s32 	%r10, %r9, %r15;
	mul.wide.s32 	%rd3, %r10, 4;
	add.s64 	%rd4, %rd1, %rd3;
	ld.global.u32 	%r11, [%rd4];
	mul.wide.s32 	%rd5, %r9, 4;
	add.s64 	%rd6, %rd1, %rd5;
	ld.global.u32 	%r12, [%rd6];
	add.s32 	%r13, %r12, %r11;
	st.global.u32 	[%rd6], %r13;
$L__BB0_3:
	shl.b32 	%r15, %r15, 1;
	shr.u32 	%r7, %r14, 1;
	setp.gt.u32 	%p2, %r14, 1;
	mov.u32 	%r14, %r7;
	@%p2 bra 	$L__BB0_1;
	ret;

}


// ===== COMPILED SASS (sm_100) =====

	.target	sm_100

	.elftype	@"ET_EXEC"


//--------------------- .note.nv.tkinfo           --------------------------
	.section	.note.nv.tkinfo,"",@"SHT_NOTE"
	.sectionflags	@"SHF_NOTE_NV_TKINFO"
	.tkinfo
        /*0018*/ 	.word	0x00000002
        /*0030*/ 	.string	""
        /*0030*/ 	.string	"ptxas"
        /*0030*/ 	.string	"Cuda compilation tools, release 13.0, V13.0.88"
        /*0030*/ 	.string	"Build cuda_13.0.r13.0/compiler.36424714_0"
        /*0030*/ 	.string	"-arch sm_100 -m 64 "



//--------------------- .note.nv.cuinfo           --------------------------
	.section	.note.nv.cuinfo,"",@"SHT_NOTE"
	.sectionflags	@"SHF_NOTE_NV_CUINFO"
        /*0018*/ 	.short	0x0002
        /*001a*/ 	.short	0x0064
        /*001c*/ 	.short	0x0082
	.zero		2


//--------------------- .nv.info                  --------------------------
	.section	.nv.info,"",@"SHT_CUDA_INFO"
	.align	4


	//----- nvinfo : EIATTR_REGCOUNT
	.align		4
        /*0000*/ 	.byte	0x04, 0x2f
        /*0002*/ 	.short	(.L_1 - .L_0)
	.align		4
.L_0:
        /*0004*/ 	.word	index@(_Z3maxPi)
        /*0008*/ 	.word	0x0000000c


	//----- nvinfo : EIATTR_FRAME_SIZE
	.align		4
.L_1:
        /*000c*/ 	.byte	0x04, 0x11
        /*000e*/ 	.short	(.L_3 - .L_2)
	.align		4
.L_2:
        /*0010*/ 	.word	index@(_Z3maxPi)
        /*0014*/ 	.word	0x00000000


	//----- nvinfo : EIATTR_MIN_STACK_SIZE
	.align		4
.L_3:
        /*0018*/ 	.byte	0x04, 0x12
        /*001a*/ 	.short	(.L_5 - .L_4)
	.align		4
.L_4:
        /*001c*/ 	.word	index@(_Z3maxPi)
        /*0020*/ 	.word	0x00000000
.L_5:


//--------------------- .nv.compat                --------------------------
	.section	.nv.compat,"",@"SHT_CUDA_COMPAT_INFO"
	.align	4
        /*0000*/ 	.byte	0x02, 0x09, 0x00, 0x00, 0x02, 0x02, 0x01, 0x00, 0x02, 0x05, 0x05, 0x00, 0x03, 0x07, 0x01, 0x01
        /*0010*/ 	.byte	0x02, 0x03, 0x00, 0x00, 0x02, 0x06, 0x01, 0x00, 0x04, 0x0b, 0x08, 0x00, 0x09, 0x00, 0x00, 0x00
        /*0020*/ 	.byte	0x00, 0x00, 0x00, 0x00


//--------------------- .nv.info._Z3maxPi         --------------------------
	.section	.nv.info._Z3maxPi,"",@"SHT_CUDA_INFO"
	.sectionflags	@""
	.align	4


	//----- nvinfo : EIATTR_CUDA_API_VERSION
	.align		4
        /*0000*/ 	.byte	0x04, 0x37
        /*0002*/ 	.short	(.L_7 - .L_6)
.L_6:
        /*0004*/ 	.word	0x00000082


	//----- nvinfo : EIATTR_KPARAM_INFO
	.align		4
.L_7:
        /*0008*/ 	.byte	0x04, 0x17
        /*000a*/ 	.short	(.L_9 - .L_8)
.L_8:
        /*000c*/ 	.word	0x00000000
        /*0010*/ 	.short	0x0000
        /*0012*/ 	.short	0x0000
        /*0014*/ 	.byte	0x00, 0xf5, 0x21, 0x00


	//----- nvinfo : EIATTR_SPARSE_MMA_MASK
	.align		4
.L_9:
        /*0018*/ 	.byte	0x03, 0x50
        /*001a*/ 	.short	0x0000


	//----- nvinfo : EIATTR_MAXREG_COUNT
	.align		4
        /*001c*/ 	.byte	0x03, 0x1b
        /*001e*/ 	.short	0x00ff


	//----- nvinfo : EIATTR_MERCURY_ISA_VERSION
	.align		4
        /*0020*/ 	.byte	0x03, 0x5f
        /*0022*/ 	.short	0x0101


	//----- nvinfo : EIATTR_VRC_CTA_INIT_COUNT
	.align		4
        /*0024*/ 	.byte	0x02, 0x4a
	.zero		1
	.zero		1


	//----- nvinfo : EIATTR_EXIT_INSTR_OFFSETS
	.align		4
        /*0028*/ 	.byte	0x04, 0x1c
        /*002a*/ 	.short	(.L_11 - .L_10)


	//   ....[0]....
.L_10:
        /*002c*/ 	.word	0x00000180


	//----- nvinfo : EIATTR_CRS_STACK_SIZE
	.align		4
.L_11:
        /*0030*/ 	.byte	0x04, 0x1e
        /*0032*/ 	.short	(.L_13 - .L_12)
.L_12:
        /*0034*/ 	.word	0x00000000


	//----- nvinfo : EIATTR_CBANK_PARAM_SIZE
	.align		4
.L_13:
        /*0038*/ 	.byte	0x03, 0x19
        /*003a*/ 	.short	0x0008


	//----- nvinfo : EIATTR_PARAM_CBANK
	.align		4
        /*003c*/ 	.byte	0x04, 0x0a
        /*003e*/ 	.short	(.L_15 - .L_14)
	.align		4
.L_14:
        /*0040*/ 	.word	index@(.nv.constant0._Z3maxPi)
        /*0044*/ 	.short	0x0380
        /*0046*/ 	.short	0x0008


	//----- nvinfo : EIATTR_SW_WAR
	.align		4
.L_15:
        /*0048*/ 	.byte	0x04, 0x36
        /*004a*/ 	.short	(.L_17 - .L_16)
.L_16:
        /*004c*/ 	.word	0x00000008
.L_17:


//--------------------- .nv.callgraph             --------------------------
	.section	.nv.callgraph,"",@"SHT_CUDA_CALLGRAPH"
	.align	4
	.sectionentsize	8
	.align		4
        /*0000*/ 	.word	0x00000000
	.align		4
        /*0004*/ 	.word	0xffffffff
	.align		4
        /*0008*/ 	.word	0x00000000
	.align		4
        /*000c*/ 	.word	0xfffffffe
	.align		4
        /*0010*/ 	.word	0x00000000
	.align		4
        /*0014*/ 	.word	0xfffffffd
	.align		4
        /*0018*/ 	.word	0x00000000
	.align		4
        /*001c*/ 	.word	0xfffffffc


//--------------------- .text._Z3maxPi            --------------------------
	.section	.text._Z3maxPi,"ax",@progbits
	.align	128
        .global         _Z3maxPi
        .type           _Z3maxPi,@function
        .size           _Z3maxPi,(.L_x_4 - _Z3maxPi)
        .other          _Z3maxPi,@"STO_CUDA_ENTRY STV_DEFAULT"
_Z3maxPi:
.text._Z3maxPi:
[----:B------:R-:W-:Y:S01]  /*0000*/  LDC R1, c[0x0][0x37c] ;  /* 0x0000df00ff017b82 */ /* 0x000fe20000000800 */
[----:B------:R-:W0:Y:S07]  /*0010*/  S2R R8, SR_TID.X ;  /* 0x0000000000087919 */ /* 0x000e2e0000002100 */
[----:B------:R-:W1:Y:S01]  /*0020*/  LDC.64 R6, c[0x0][0x380] ;  /* 0x0000e000ff067b82 */ /* 0x000e620000000a00 */
[----:B------:R-:W2:Y:S01]  /*0030*/  LDCU.64 UR8, c[0x0][0x358] ;  /* 0x00006b00ff0877ac */ /* 0x000ea20008000a00 */
[----:B------:R-:W3:Y:S01]  /*0040*/  LDCU UR4, c[0x0][0x360] ;  /* 0x00006c00ff0477ac */ /* 0x000ee20008000800 */
[----:B------:R-:W-:Y:S01]  /*0050*/  UMOV UR6, 0x1 ;  /* 0x0000000100067882 */ /* 0x000fe20000000000 */
[----:B0-23--:R-:W-:-:S07]  /*0060*/  SHF.L.U32 R0, R8, 0x1, RZ ;  /* 0x0000000108007819 */ /* 0x00dfce00000006ff */
.L_x_2:
[----:B------:R-:W-:Y:S01]  /*0070*/  ISETP.GE.U32.AND P0, PT, R8, UR4, PT ;  /* 0x0000000408007c0c */ /* 0x000fe2000bf06070 */
[----:B------:R-:W-:-:S12]  /*0080*/  BSSY.RECONVERGENT B0, `(.L_x_0) ;  /* 0x000000a000007945 */ /* 0x000fd80003800200 */
[----:B0-----:R-:W-:Y:S05]  /*0090*/  @P0 BRA `(.L_x_1) ;  /* 0x0000000000200947 */ /* 0x001fea0003800000 */
[----:B------:R-:W-:-:S05]  /*00a0*/  IMAD R5, R0, UR6, RZ ;  /* 0x0000000600057c24 */ /* 0x000fca000f8e02ff */
[C---:B------:R-:W-:Y:S01]  /*00b0*/  IADD3 R3, PT, PT, R5.reuse, UR6, RZ ;  /* 0x0000000605037c10 */ /* 0x040fe2000fffe0ff */
[----:B-1----:R-:W-:-:S04]  /*00c0*/  IMAD.WIDE R4, R5, 0x4, R6 ;  /* 0x0000000405047825 */ /* 0x002fc800078e0206 */
[----:B------:R-:W-:Y:S01]  /*00d0*/  IMAD.WIDE R2, R3, 0x4, R6 ;  /* 0x0000000403027825 */ /* 0x000fe200078e0206 */
[----:B------:R-:W2:Y:S05]  /*00e0*/  LDG.E R9, desc[UR8][R4.64] ;  /* 0x0000000804097981 */ /* 0x000eaa000c1e1900 */
[----:B------:R-:W2:Y:S02]  /*00f0*/  LDG.E R2, desc[UR8][R2.64] ;  /* 0x0000000802027981 */ /* 0x000ea4000c1e1900 */
[----:B--2---:R-:W-:-:S05]  /*0100*/  IADD3 R9, PT, PT, R2, R9, RZ ;  /* 0x0000000902097210 */ /* 0x004fca0007ffe0ff */
[----:B------:R0:W-:Y:S02]  /*0110*/  STG.E desc[UR8][R4.64], R9 ;  /* 0x0000000904007986 */ /* 0x0001e4000c101908 */
.L_x_1:
[----:B------:R-:W-:Y:S05]  /*0120*/  BSYNC.RECONVERGENT B0 ;  /* 0x0000000000007941 */ /* 0x000fea0003800200 */
.L_x_0:
[----:B------:R-:W-:Y:S02]  /*0130*/  UISETP.GT.U32.AND UP0, UPT, UR4, 0x1, UPT ;  /* 0x000000010400788c */ /* 0x000fe4000bf04070 */
[----:B------:R-:W-:Y:S02]  /*0140*/  USHF.R.U32.HI UR5, URZ, 0x1, UR4 ;  /* 0x00000001ff057899 */ /* 0x000fe40008011604 */
[----:B------:R-:W-:-:S05]  /*0150*/  USHF.L.U32 UR6, UR6, 0x1, URZ ;  /* 0x0000000106067899 */ /* 0x000fca00080006ff */
[----:B------:R-:W-:Y:S01]  /*0160*/  UMOV UR4, UR5 ;  /* 0x0000000500047c82 */ /* 0x000fe20008000000 */
[----:B------:R-:W-:Y:S06]  /*0170*/  BRA.U UP0, `(.L_x_2) ;  /* 0xfffffffd00bc7547 */ /* 0x000fec000b83ffff */
[----:B------:R-:W-:Y:S05]  /*0180*/  EXIT ;  /* 0x000000000000794d */ /* 0x000fea0003800000 */
.L_x_3:
[----:B------:R-:W-:-:S00]  /*0190*/  BRA `(.L_x_3) ;  /* 0xfffffffc00fc7947 */ /* 0x000fc0000383ffff */
[----:B------:R-:W-:-:S00]  /*01a0*/  NOP ;  /* 0x0000000000007918 */ /* 0x000fc00000000000 */
        /* <DEDUP_REMOVED lines=13> */
.L_x_4:


//--------------------- .nv.shared.reserved.0     --------------------------
	.section	.nv.shared.reserved.0,"aw",@nobits
	.weak		__nv_reservedSMEM_offset_0_alias
	.size		__nv_reservedSMEM_offset_0_alias, 0, 64
	.other		__nv_reservedSMEM_offset_0_alias,@"STO_CUDA_RESERVED_SHARED STV_DEFAULT"
__nv_reservedSMEM_offset_0_alias:
	.zero		0
	.zero		64


//--------------------- .nv.constant0._Z3maxPi    --------------------------
	.section	.nv.constant0._Z3maxPi,"a",@progbits
	.sectionflags	@""
	.align	4
.nv.constant0._Z3maxPi:
	.zero		904


//--------------------- SYMBOLS --------------------------

	.type		.nv.reservedSmem.offset0,@object
	.size		.nv.reservedSmem.offset0,0x4
